//
// Generated by NVIDIA NVVM Compiler
//
// Compiler Build ID: CL-36424714
// Cuda compilation tools, release 13.0, V13.0.88
// Based on NVVM 20.0.0
//

.version 9.0
.target sm_100
.address_size 64

	// .globl	_Z9addKernelPiPKiS1_

.visible .entry _Z9addKernelPiPKiS1_(
	.param .u64 .ptr .align 1 _Z9addKernelPiPKiS1__param_0,
	.param .u64 .ptr .align 1 _Z9addKernelPiPKiS1__param_1,
	.param .u64 .ptr .align 1 _Z9addKernelPiPKiS1__param_2
)
{
	.reg .b32 	%r<5>;
	.reg .b64 	%rd<11>;

	ld.param.u64 	%rd1, [_Z9addKernelPiPKiS1__param_0];
	ld.param.u64 	%rd2, [_Z9addKernelPiPKiS1__param_1];
	ld.param.u64 	%rd3, [_Z9addKernelPiPKiS1__param_2];
	cvta.to.global.u64 	%rd4, %rd1;
	cvta.to.global.u64 	%rd5, %rd3;
	cvta.to.global.u64 	%rd6, %rd2;
	mov.u32 	%r1, %tid.x;
	mul.wide.u32 	%rd7, %r1, 4;
	add.s64 	%rd8, %rd6, %rd7;
	ld.global.u32 	%r2, [%rd8];
	add.s64 	%rd9, %rd5, %rd7;
	ld.global.u32 	%r3, [%rd9];
	add.s32 	%r4, %r3, %r2;
	add.s64 	%rd10, %rd4, %rd7;
	st.global.u32 	[%rd10], %r4;
	ret;

}
	// .globl	_Z8functionPfS_S_i
.visible .entry _Z8functionPfS_S_i(
	.param .u64 .ptr .align 1 _Z8functionPfS_S_i_param_0,
	.param .u64 .ptr .align 1 _Z8functionPfS_S_i_param_1,
	.param .u64 .ptr .align 1 _Z8functionPfS_S_i_param_2,
	.param .u32 _Z8functionPfS_S_i_param_3
)
{
	.reg .pred 	%p<2>;
	.reg .b32 	%r<6>;
	.reg .b32 	%f<4>;
	.reg .b64 	%rd<11>;

	ld.param.u64 	%rd1, [_Z8functionPfS_S_i_param_0];
	ld.param.u64 	%rd2, [_Z8functionPfS_S_i_param_1];
	ld.param.u64 	%rd3, [_Z8functionPfS_S_i_param_2];
	ld.param.u32 	%r2, [_Z8functionPfS_S_i_param_3];
	mov.u32 	%r3, %ctaid.x;
	mov.u32 	%r4, %ntid.x;
	mov.u32 	%r5, %tid.x;
	mad.lo.s32 	%r1, %r3, %r4, %r5;
	setp.ge.s32 	%p1, %r1, %r2;
	@%p1 bra 	$L__BB1_2;
	cvta.to.global.u64 	%rd4, %rd1;
	cvta.to.global.u64 	%rd5, %rd2;
	cvta.to.global.u64 	%rd6, %rd3;
	mul.wide.s32 	%rd7, %r1, 4;
	add.s64 	%rd8, %rd4, %rd7;
	ld.global.f32 	%f1, [%rd8];
	add.s64 	%rd9, %rd5, %rd7;
	ld.global.f32 	%f2, [%rd9];
	add.f32 	%f3, %f1, %f2;
	add.s64 	%rd10, %rd6, %rd7;
	st.global.f32 	[%rd10], %f3;
$L__BB1_2:
	ret;

}


// ===== COMPILED SASS (sm_100) =====

	.target	sm_100

	.elftype	@"ET_EXEC"


//--------------------- .note.nv.tkinfo           --------------------------
	.section	.note.nv.tkinfo,"",@"SHT_NOTE"
	.sectionflags	@"SHF_NOTE_NV_TKINFO"
	.tkinfo
        /*0018*/ 	.word	0x00000002
        /*0030*/ 	.string	""
        /*0030*/ 	.string	"ptxas"
        /*0030*/ 	.string	"Cuda compilation tools, release 13.0, V13.0.88"
        /*0030*/ 	.string	"Build cuda_13.0.r13.0/compiler.36424714_0"
        /*0030*/ 	.string	"-arch sm_100 -m 64 "



//--------------------- .note.nv.cuinfo           --------------------------
	.section	.note.nv.cuinfo,"",@"SHT_NOTE"
	.sectionflags	@"SHF_NOTE_NV_CUINFO"
        /*0018*/ 	.short	0x0002
        /*001a*/ 	.short	0x0064
        /*001c*/ 	.short	0x0082
	.zero		2


//--------------------- .nv.info                  --------------------------
	.section	.nv.info,"",@"SHT_CUDA_INFO"
	.align	4


	//----- nvinfo : EIATTR_REGCOUNT
	.align		4
        /*0000*/ 	.byte	0x04, 0x2f
        /*0002*/ 	.short	(.L_1 - .L_0)
	.align		4
.L_0:
        /*0004*/ 	.word	index@(_Z9addKernelPiPKiS1_)
        /*0008*/ 	.word	0x0000000c


	//----- nvinfo : EIATTR_FRAME_SIZE
	.align		4
.L_1:
        /*000c*/ 	.byte	0x04, 0x11
        /*000e*/ 	.short	(.L_3 - .L_2)
	.align		4
.L_2:
        /*0010*/ 	.word	index@(_Z9addKernelPiPKiS1_)
        /*0014*/ 	.word	0x00000000


	//----- nvinfo : EIATTR_REGCOUNT
	.align		4
.L_3:
        /*0018*/ 	.byte	0x04, 0x2f
        /*001a*/ 	.short	(.L_5 - .L_4)
	.align		4
.L_4:
        /*001c*/ 	.word	index@(_Z8functionPfS_S_i)
        /*0020*/ 	.word	0x0000000c


	//----- nvinfo : EIATTR_FRAME_SIZE
	.align		4
.L_5:
        /*0024*/ 	.byte	0x04, 0x11
        /*0026*/ 	.short	(.L_7 - .L_6)
	.align		4
.L_6:
        /*0028*/ 	.word	index@(_Z8functionPfS_S_i)
        /*002c*/ 	.word	0x00000000


	//----- nvinfo : EIATTR_MIN_STACK_SIZE
	.align		4
.L_7:
        /*0030*/ 	.byte	0x04, 0x12
        /*0032*/ 	.short	(.L_9 - .L_8)
	.align		4
.L_8:
        /*0034*/ 	.word	index@(_Z8functionPfS_S_i)
        /*0038*/ 	.word	0x00000000


	//----- nvinfo : EIATTR_MIN_STACK_SIZE
	.align		4
.L_9:
        /*003c*/ 	.byte	0x04, 0x12
        /*003e*/ 	.short	(.L_11 - .L_10)
	.align		4
.L_10:
        /*0040*/ 	.word	index@(_Z9addKernelPiPKiS1_)
        /*0044*/ 	.word	0x00000000
.L_11:


//--------------------- .nv.compat                --------------------------
	.section	.nv.compat,"",@"SHT_CUDA_COMPAT_INFO"
	.align	4
        /*0000*/ 	.byte	0x02, 0x09, 0x00, 0x00, 0x02, 0x02, 0x01, 0x00, 0x02, 0x05, 0x05, 0x00, 0x03, 0x07, 0x01, 0x01
        /*0010*/ 	.byte	0x02, 0x03, 0x00, 0x00, 0x02, 0x06, 0x01, 0x00, 0x04, 0x0b, 0x08, 0x00, 0x09, 0x00, 0x00, 0x00
        /*0020*/ 	.byte	0x00, 0x00, 0x00, 0x00


//--------------------- .nv.info._Z8functionPfS_S_i --------------------------
	.section	.nv.info._Z8functionPfS_S_i,"",@"SHT_CUDA_INFO"
	.sectionflags	@""
	.align	4


	//----- nvinfo : EIATTR_CUDA_API_VERSION
	.align		4
        /*0000*/ 	.byte	0x04, 0x37
        /*0002*/ 	.short	(.L_13 - .L_12)
.L_12:
        /*0004*/ 	.word	0x00000082


	//----- nvinfo : EIATTR_KPARAM_INFO
	.align		4
.L_13:
        /*0008*/ 	.byte	0x04, 0x17
        /*000a*/ 	.short	(.L_15 - .L_14)
.L_14:
        /*000c*/ 	.word	0x00000000
        /*0010*/ 	.short	0x0003
        /*0012*/ 	.short	0x0018
        /*0014*/ 	.byte	0x00, 0xf0, 0x11, 0x00


	//----- nvinfo : EIATTR_KPARAM_INFO
	.align		4
.L_15:
        /*0018*/ 	.byte	0x04, 0x17
        /*001a*/ 	.short	(.L_17 - .L_16)
.L_16:
        /*001c*/ 	.word	0x00000000
        /*0020*/ 	.short	0x0002
        /*0022*/ 	.short	0x0010
        /*0024*/ 	.byte	0x00, 0xf5, 0x21, 0x00


	//----- nvinfo : EIATTR_KPARAM_INFO
	.align		4
.L_17:
        /*0028*/ 	.byte	0x04, 0x17
        /*002a*/ 	.short	(.L_19 - .L_18)
.L_18:
        /*002c*/ 	.word	0x00000000
        /*0030*/ 	.short	0x0001
        /*0032*/ 	.short	0x0008
        /*0034*/ 	.byte	0x00, 0xf5, 0x21, 0x00


	//----- nvinfo : EIATTR_KPARAM_INFO
	.align		4
.L_19:
        /*0038*/ 	.byte	0x04, 0x17
        /*003a*/ 	.short	(.L_21 - .L_20)
.L_20:
        /*003c*/ 	.word	0x00000000
        /*0040*/ 	.short	0x0000
        /*0042*/ 	.short	0x0000
        /*0044*/ 	.byte	0x00, 0xf5, 0x21, 0x00


	//----- nvinfo : EIATTR_SPARSE_MMA_MASK
	.align		4
.L_21:
        /*0048*/ 	.byte	0x03, 0x50
        /*004a*/ 	.short	0x0000


	//----- nvinfo : EIATTR_MAXREG_COUNT
	.align		4
        /*004c*/ 	.byte	0x03, 0x1b
        /*004e*/ 	.short	0x00ff


	//----- nvinfo : EIATTR_MERCURY_ISA_VERSION
	.align		4
        /*0050*/ 	.byte	0x03, 0x5f
        /*0052*/ 	.short	0x0101


	//----- nvinfo : EIATTR_VRC_CTA_INIT_COUNT
	.align		4
        /*0054*/ 	.byte	0x02, 0x4a
	.zero		1
	.zero		1


	//----- nvinfo : EIATTR_EXIT_INSTR_OFFSETS
	.align		4
        /*0058*/ 	.byte	0x04, 0x1c
        /*005a*/ 	.short	(.L_23 - .L_22)


	//   ....[0]....
.L_22:
        /*005c*/ 	.word	0x00000070


	//   ....[1]....
        /*0060*/ 	.word	0x00000130


	//----- nvinfo : EIATTR_CBANK_PARAM_SIZE
	.align		4
.L_23:
        /*0064*/ 	.byte	0x03, 0x19
        /*0066*/ 	.short	0x001c


	//----- nvinfo : EIATTR_PARAM_CBANK
	.align		4
        /*0068*/ 	.byte	0x04, 0x0a
        /*006a*/ 	.short	(.L_25 - .L_24)
	.align		4
.L_24:
        /*006c*/ 	.word	index@(.nv.constant0._Z8functionPfS_S_i)
        /*0070*/ 	.short	0x0380
        /*0072*/ 	.short	0x001c


	//----- nvinfo : EIATTR_SW_WAR
	.align		4
.L_25:
        /*0074*/ 	.byte	0x04, 0x36
        /*0076*/ 	.short	(.L_27 - .L_26)
.L_26:
        /*0078*/ 	.word	0x00000008
.L_27:


//--------------------- .nv.info._Z9addKernelPiPKiS1_ --------------------------
	.section	.nv.info._Z9addKernelPiPKiS1_,"",@"SHT_CUDA_INFO"
	.sectionflags	@""
	.align	4


	//----- nvinfo : EIATTR_CUDA_API_VERSION
	.align		4
        /*0000*/ 	.byte	0x04, 0x37
        /*0002*/ 	.short	(.L_29 - .L_28)
.L_28:
        /*0004*/ 	.word	0x00000082


	//----- nvinfo : EIATTR_KPARAM_INFO
	.align		4
.L_29:
        /*0008*/ 	.byte	0x04, 0x17
        /*000a*/ 	.short	(.L_31 - .L_30)
.L_30:
        /*000c*/ 	.word	0x00000000
        /*0010*/ 	.short	0x0002
        /*0012*/ 	.short	0x0010
        /*0014*/ 	.byte	0x00, 0xf5, 0x21, 0x00


	//----- nvinfo : EIATTR_KPARAM_INFO
	.align		4
.L_31:
        /*0018*/ 	.byte	0x04, 0x17
        /*001a*/ 	.short	(.L_33 - .L_32)
.L_32:
        /*001c*/ 	.word	0x00000000
        /*0020*/ 	.short	0x0001
        /*0022*/ 	.short	0x0008
        /*0024*/ 	.byte	0x00, 0xf5, 0x21, 0x00


	//----- nvinfo : EIATTR_KPARAM_INFO
	.align		4
.L_33:
        /*0028*/ 	.byte	0x04, 0x17
        /*002a*/ 	.short	(.L_35 - .L_34)
.L_34:
        /*002c*/ 	.word	0x00000000
        /*0030*/ 	.short	0x0000
        /*0032*/ 	.short	0x0000
        /*0034*/ 	.byte	0x00, 0xf5, 0x21, 0x00


	//----- nvinfo : EIATTR_SPARSE_MMA_MASK
	.align		4
.L_35:
        /*0038*/ 	.byte	0x03, 0x50
        /*003a*/ 	.short	0x0000


	//----- nvinfo : EIATTR_MAXREG_COUNT
	.align		4
        /*003c*/ 	.byte	0x03, 0x1b
        /*003e*/ 	.short	0x00ff


	//----- nvinfo : EIATTR_MERCURY_ISA_VERSION
	.align		4
        /*0040*/ 	.byte	0x03, 0x5f
        /*0042*/ 	.short	0x0101


	//----- nvinfo : EIATTR_VRC_CTA_INIT_COUNT
	.align		4
        /*0044*/ 	.byte	0x02, 0x4a
	.zero		1
	.zero		1


	//----- nvinfo : EIATTR_EXIT_INSTR_OFFSETS
	.align		4
        /*0048*/ 	.byte	0x04, 0x1c
        /*004a*/ 	.short	(.L_37 - .L_36)


	//   ....[0]....
.L_36:
        /*004c*/ 	.word	0x000000d0


	//----- nvinfo : EIATTR_CBANK_PARAM_SIZE
	.align		4
.L_37:
        /*0050*/ 	.byte	0x03, 0x19
        /*0052*/ 	.short	0x0018


	//----- nvinfo : EIATTR_PARAM_CBANK
	.align		4
        /*0054*/ 	.byte	0x04, 0x0a
        /*0056*/ 	.short	(.L_39 - .L_38)
	.align		4
.L_38:
        /*0058*/ 	.word	index@(.nv.constant0._Z9addKernelPiPKiS1_)
        /*005c*/ 	.short	0x0380
        /*005e*/ 	.short	0x0018


	//----- nvinfo : EIATTR_SW_WAR
	.align		4
.L_39:
        /*0060*/ 	.byte	0x04, 0x36
        /*0062*/ 	.short	(.L_41 - .L_40)
.L_40:
        /*0064*/ 	.word	0x00000008
.L_41:


//--------------------- .nv.callgraph             --------------------------
	.section	.nv.callgraph,"",@"SHT_CUDA_CALLGRAPH"
	.align	4
	.sectionentsize	8
	.align		4
        /*0000*/ 	.word	0x00000000
	.align		4
        /*0004*/ 	.word	0xffffffff
	.align		4
        /*0008*/ 	.word	0x00000000
	.align		4
        /*000c*/ 	.word	0xfffffffe
	.align		4
        /*0010*/ 	.word	0x00000000
	.align		4
        /*0014*/ 	.word	0xfffffffd
	.align		4
        /*0018*/ 	.word	0x00000000
	.align		4
        /*001c*/ 	.word	0xfffffffc


//--------------------- .text._Z8functionPfS_S_i  --------------------------
	.section	.text._Z8functionPfS_S_i,"ax",@progbits
	.align	128
        .global         _Z8functionPfS_S_i
        .type           _Z8functionPfS_S_i,@function
        .size           _Z8functionPfS_S_i,(.L_x_2 - _Z8functionPfS_S_i)
        .other          _Z8functionPfS_S_i,@"STO_CUDA_ENTRY STV_DEFAULT"
_Z8functionPfS_S_i:
.text._Z8functionPfS_S_i:
[----:B------:R-:W-:Y:S01]  /*0000*/  LDC R1, c[0x0][0x37c] ;  /* 0x0000df00ff017b82 */ /* 0x000fe20000000800 */
[----:B------:R-:W0:Y:S07]  /*0010*/  S2R R0, SR_TID.X ;  /* 0x0000000000007919 */ /* 0x000e2e0000002100 */
[----:B------:R-:W0:Y:S01]  /*0020*/  S2UR UR4, SR_CTAID.X ;  /* 0x00000000000479c3 */ /* 0x000e220000002500 */
[----:B------:R-:W1:Y:S07]  /*0030*/  LDCU UR5, c[0x0][0x398] ;  /* 0x00007300ff0577ac */ /* 0x000e6e0008000800 */
[----:B------:R-:W0:Y:S02]  /*0040*/  LDC R9, c[0x0][0x360] ;  /* 0x0000d800ff097b82 */ /* 0x000e240000000800 */
[----:B0-----:R-:W-:-:S05]  /*0050*/  IMAD R9, R9, UR4, R0 ;  /* 0x0000000409097c24 */ /* 0x001fca000f8e0200 */
[----:B-1----:R-:W-:-:S13]  /*0060*/  ISETP.GE.AND P0, PT, R9, UR5, PT ;  /* 0x0000000509007c0c */ /* 0x002fda000bf06270 */
[----:B------:R-:W-:Y:S05]  /*0070*/  @P0 EXIT ;  /* 0x000000000000094d */ /* 0x000fea0003800000 */
[----:B------:R-:W0:Y:S01]  /*0080*/  LDC.64 R2, c[0x0][0x380] ;  /* 0x0000e000ff027b82 */ /* 0x000e220000000a00 */
[----:B------:R-:W1:Y:S07]  /*0090*/  LDCU.64 UR4, c[0x0][0x358] ;  /* 0x00006b00ff0477ac */ /* 0x000e6e0008000a00 */
[----:B------:R-:W2:Y:S08]  /*00a0*/  LDC.64 R4, c[0x0][0x388] ;  /* 0x0000e200ff047b82 */ /* 0x000eb00000000a00 */
[----:B------:R-:W3:Y:S01]  /*00b0*/  LDC.64 R6, c[0x0][0x390] ;  /* 0x0000e400ff067b82 */ /* 0x000ee20000000a00 */
[----:B0-----:R-:W-:-:S06]  /*00c0*/  IMAD.WIDE R2, R9, 0x4, R2 ;  /* 0x0000000409027825 */ /* 0x001fcc00078e0202 */
[----:B-1----:R-:W4:Y:S01]  /*00d0*/  LDG.E R2, desc[UR4][R2.64] ;  /* 0x0000000402027981 */ /* 0x002f22000c1e1900 */
[----:B--2---:R-:W-:-:S06]  /*00e0*/  IMAD.WIDE R4, R9, 0x4, R4 ;  /* 0x0000000409047825 */ /* 0x004fcc00078e0204 */
[----:B------:R-:W4:Y:S01]  /*00f0*/  LDG.E R5, desc[UR4][R4.64] ;  /* 0x0000000404057981 */ /* 0x000f22000c1e1900 */
[----:B---3--:R-:W-:-:S04]  /*0100*/  IMAD.WIDE R6, R9, 0x4, R6 ;  /* 0x0000000409067825 */ /* 0x008fc800078e0206 */
[----:B----4-:R-:W-:-:S05]  /*0110*/  FADD R9, R2, R5 ;  /* 0x0000000502097221 */ /* 0x010fca0000000000 */
[----:B------:R-:W-:Y:S01]  /*0120*/  STG.E desc[UR4][R6.64], R9 ;  /* 0x0000000906007986 */ /* 0x000fe2000c101904 */
[----:B------:R-:W-:Y:S05]  /*0130*/  EXIT ;  /* 0x000000000000794d */ /* 0x000fea0003800000 */
.L_x_0:
[----:B------:R-:W-:-:S00]  /*0140*/  BRA `(.L_x_0) ;  /* 0xfffffffc00fc7947 */ /* 0x000fc0000383ffff */
[----:B------:R-:W-:-:S00]  /*0150*/  NOP ;  /* 0x0000000000007918 */ /* 0x000fc00000000000 */
        /* <DEDUP_REMOVED lines=10> */
.L_x_2:


//--------------------- .text._Z9addKernelPiPKiS1_ --------------------------
	.section	.text._Z9addKernelPiPKiS1_,"ax",@progbits
	.align	128
        .global         _Z9addKernelPiPKiS1_
        .type           _Z9addKernelPiPKiS1_,@function
        .size           _Z9addKernelPiPKiS1_,(.L_x_3 - _Z9addKernelPiPKiS1_)
        .other          _Z9addKernelPiPKiS1_,@"STO_CUDA_ENTRY STV_DEFAULT"
_Z9addKernelPiPKiS1_:
.text._Z9addKernelPiPKiS1_:
[----:B------:R-:W-:Y:S01]  /*0000*/  LDC R1, c[0x0][0x37c] ;  /* 0x0000df00ff017b82 */ /* 0x000fe20000000800 */
[----:B------:R-:W0:Y:S07]  /*0010*/  S2R R9, SR_TID.X ;  /* 0x0000000000097919 */ /* 0x000e2e0000002100 */
[----:B------:R-:W0:Y:S01]  /*0020*/  LDC.64 R2, c[0x0][0x388] ;  /* 0x0000e200ff027b82 */ /* 0x000e220000000a00 */
[----:B------:R-:W1:Y:S07]  /*0030*/  LDCU.64 UR4, c[0x0][0x358] ;  /* 0x00006b00ff0477ac */ /* 0x000e6e0008000a00 */
[----:B------:R-:W2:Y:S08]  /*0040*/  LDC.64 R4, c[0x0][0x390] ;  /* 0x0000e400ff047b82 */ /* 0x000eb00000000a00 */
[----:B------:R-:W3:Y:S01]  /*0050*/  LDC.64 R6, c[0x0][0x380] ;  /* 0x0000e000ff067b82 */ /* 0x000ee20000000a00 */
[----:B0-----:R-:W-:-:S04]  /*0060*/  IMAD.WIDE.U32 R2, R9, 0x4, R2 ;  /* 0x0000000409027825 */ /* 0x001fc800078e0002 */
[C---:B--2---:R-:W-:Y:S02]  /*0070*/  IMAD.WIDE.U32 R4, R9.reuse, 0x4, R4 ;  /* 0x0000000409047825 */ /* 0x044fe400078e0004 */
[----:B-1----:R-:W2:Y:S04]  /*0080*/  LDG.E R2, desc[UR4][R2.64] ;  /* 0x0000000402027981 */ /* 0x002ea8000c1e1900 */
[----:B------:R-:W2:Y:S01]  /*0090*/  LDG.E R5, desc[UR4][R4.64] ;  /* 0x0000000404057981 */ /* 0x000ea2000c1e1900 */
[----:B---3--:R-:W-:Y:S01]  /*00a0*/  IMAD.WIDE.U32 R6, R9, 0x4, R6 ;  /* 0x0000000409067825 */ /* 0x008fe200078e0006 */
[----:B--2---:R-:W-:-:S05]  /*00b0*/  IADD3 R9, PT, PT, R2, R5, RZ ;  /* 0x0000000502097210 */ /* 0x004fca0007ffe0ff */
[----:B------:R-:W-:Y:S01]  /*00c0*/  STG.E desc[UR4][R6.64], R9 ;  /* 0x0000000906007986 */ /* 0x000fe2000c101904 */
[----:B------:R-:W-:Y:S05]  /*00d0*/  EXIT ;  /* 0x000000000000794d */ /* 0x000fea0003800000 */
.L_x_1:
        /* <DEDUP_REMOVED lines=10> */
.L_x_3:


//--------------------- .nv.shared.reserved.0     --------------------------
	.section	.nv.shared.reserved.0,"aw",@nobits
	.weak		__nv_reservedSMEM_offset_0_alias
	.size		__nv_reservedSMEM_offset_0_alias, 0, 64
	.other		__nv_reservedSMEM_offset_0_alias,@"STO_CUDA_RESERVED_SHARED STV_DEFAULT"
__nv_reservedSMEM_offset_0_alias:
	.zero		0
	.zero		64


//--------------------- .nv.constant0._Z8functionPfS_S_i --------------------------
	.section	.nv.constant0._Z8functionPfS_S_i,"a",@progbits
	.sectionflags	@""
	.align	4
.nv.constant0._Z8functionPfS_S_i:
	.zero		924


//--------------------- .nv.constant0._Z9addKernelPiPKiS1_ --------------------------
	.section	.nv.constant0._Z9addKernelPiPKiS1_,"a",@progbits
	.sectionflags	@""
	.align	4
.nv.constant0._Z9addKernelPiPKiS1_:
	.zero		920


//--------------------- SYMBOLS --------------------------

	.type		.nv.reservedSmem.offset0,@object
	.size		.nv.reservedSmem.offset0,0x4
